	.headerflags	@"EF_CUDA_TEXMODE_UNIFIED EF_CUDA_64BIT_ADDRESS EF_CUDA_ACCELERATORS EF_CUDA_SM90 EF_CUDA_VIRTUAL_SM(EF_CUDA_SM90)"
	.elftype	@"ET_EXEC"


//--------------------- .nv.info                  --------------------------
	.section	.nv.info,"",@"SHT_CUDA_INFO"
	.align	4


	//----- nvinfo : EIATTR_REGCOUNT
	.align		4
        /*0000*/ 	.byte	0x04, 0x2f
        /*0002*/ 	.short	(.L_1 - .L_0)
	.align		4
.L_0:
        /*0004*/ 	.word	index@(triton_poi_fused_clone_14)
        /*0008*/ 	.word	0x0000001c


	//----- nvinfo : EIATTR_MIN_STACK_SIZE
	.align		4
.L_1:
        /*000c*/ 	.byte	0x04, 0x12
        /*000e*/ 	.short	(.L_3 - .L_2)
	.align		4
.L_2:
        /*0010*/ 	.word	index@(triton_poi_fused_clone_14)
        /*0014*/ 	.word	0x00000000


	//----- nvinfo : EIATTR_FRAME_SIZE
	.align		4
.L_3:
        /*0018*/ 	.byte	0x04, 0x11
        /*001a*/ 	.short	(.L_5 - .L_4)
	.align		4
.L_4:
        /*001c*/ 	.word	index@(triton_poi_fused_clone_14)
        /*0020*/ 	.word	0x00000000


	//----- nvinfo : EIATTR_MIN_STACK_SIZE
	.align		4
.L_5:
        /*0024*/ 	.byte	0x04, 0x12
        /*0026*/ 	.short	(.L_7 - .L_6)
	.align		4
.L_6:
        /*0028*/ 	.word	index@(triton_poi_fused_clone_14)
        /*002c*/ 	.word	0x00000000
.L_7:


//--------------------- .nv.info.triton_poi_fused_clone_14 --------------------------
	.section	.nv.info.triton_poi_fused_clone_14,"",@"SHT_CUDA_INFO"
	.sectionflags	@""
	.align	4


	//----- nvinfo : EIATTR_CUDA_API_VERSION
	.align		4
        /*0000*/ 	.byte	0x04, 0x37
        /*0002*/ 	.short	(.L_9 - .L_8)
.L_8:
        /*0004*/ 	.word	0x0000007c


	//----- nvinfo : EIATTR_KPARAM_INFO
	.align		4
.L_9:
        /*0008*/ 	.byte	0x04, 0x17
        /*000a*/ 	.short	(.L_11 - .L_10)
.L_10:
        /*000c*/ 	.word	0x00000000
        /*0010*/ 	.short	0x0003
        /*0012*/ 	.short	0x0014
        /*0014*/ 	.byte	0x00, 0xf0, 0x11, 0x00


	//----- nvinfo : EIATTR_KPARAM_INFO
	.align		4
.L_11:
        /*0018*/ 	.byte	0x04, 0x17
        /*001a*/ 	.short	(.L_13 - .L_12)
.L_12:
        /*001c*/ 	.word	0x00000000
        /*0020*/ 	.short	0x0002
        /*0022*/ 	.short	0x0010
        /*0024*/ 	.byte	0x00, 0xf0, 0x11, 0x00


	//----- nvinfo : EIATTR_KPARAM_INFO
	.align		4
.L_13:
        /*0028*/ 	.byte	0x04, 0x17
        /*002a*/ 	.short	(.L_15 - .L_14)
.L_14:
        /*002c*/ 	.word	0x00000000
        /*0030*/ 	.short	0x0001
        /*0032*/ 	.short	0x0008
        /*0034*/ 	.byte	0x00, 0xf4, 0x21, 0x00


	//----- nvinfo : EIATTR_KPARAM_INFO
	.align		4
.L_15:
        /*0038*/ 	.byte	0x04, 0x17
        /*003a*/ 	.short	(.L_17 - .L_16)
.L_16:
        /*003c*/ 	.word	0x00000000
        /*0040*/ 	.short	0x0000
        /*0042*/ 	.short	0x0000
        /*0044*/ 	.byte	0x00, 0xf4, 0x21, 0x00


	//----- nvinfo : EIATTR_SPARSE_MMA_MASK
	.align		4
.L_17:
        /*0048*/ 	.byte	0x03, 0x50
        /*004a*/ 	.short	0x0000


	//----- nvinfo : EIATTR_MAXREG_COUNT
	.align		4
        /*004c*/ 	.byte	0x03, 0x1b
        /*004e*/ 	.short	0x00ff


	//----- nvinfo : EIATTR_EXIT_INSTR_OFFSETS
	.align		4
        /*0050*/ 	.byte	0x04, 0x1c
        /*0052*/ 	.short	(.L_19 - .L_18)


	//   ....[0]....
.L_18:
        /*0054*/ 	.word	0x00000700


	//   ....[1]....
        /*0058*/ 	.word	0x00000750


	//----- nvinfo : EIATTR_REQNTID
	.align		4
.L_19:
        /*005c*/ 	.byte	0x04, 0x10
        /*005e*/ 	.short	(.L_21 - .L_20)
.L_20:
        /*0060*/ 	.word	0x00000080
        /*0064*/ 	.word	0x00000001
        /*0068*/ 	.word	0x00000001


	//----- nvinfo : EIATTR_CBANK_PARAM_SIZE
	.align		4
.L_21:
        /*006c*/ 	.byte	0x03, 0x19
        /*006e*/ 	.short	0x0018


	//----- nvinfo : EIATTR_PARAM_CBANK
	.align		4
        /*0070*/ 	.byte	0x04, 0x0a
        /*0072*/ 	.short	(.L_23 - .L_22)
	.align		4
.L_22:
        /*0074*/ 	.word	index@(.nv.constant0.triton_poi_fused_clone_14)
        /*0078*/ 	.short	0x0210
        /*007a*/ 	.short	0x0018


	//----- nvinfo : EIATTR_SW_WAR
	.align		4
.L_23:
        /*007c*/ 	.byte	0x04, 0x36
        /*007e*/ 	.short	(.L_25 - .L_24)
.L_24:
        /*0080*/ 	.word	0x00000008
.L_25:


//--------------------- .nv.callgraph             --------------------------
	.section	.nv.callgraph,"",@"SHT_CUDA_CALLGRAPH"
	.align	4
	.sectionentsize	8
	.align		4
        /*0000*/ 	.word	0x00000000
	.align		4
        /*0004*/ 	.word	0xffffffff
	.align		4
        /*0008*/ 	.word	0x00000000
	.align		4
        /*000c*/ 	.word	0xfffffffe
	.align		4
        /*0010*/ 	.word	0x00000000
	.align		4
        /*0014*/ 	.word	0xfffffffd
	.align		4
        /*0018*/ 	.word	0x00000000
	.align		4
        /*001c*/ 	.word	0xfffffffc


//--------------------- .text.triton_poi_fused_clone_14 --------------------------
	.section	.text.triton_poi_fused_clone_14,"ax",@progbits
	.sectionflags	@"SHF_BARRIERS=1"
	.align	128
        .global         triton_poi_fused_clone_14
        .type           triton_poi_fused_clone_14,@function
        .size           triton_poi_fused_clone_14,(.L_x_1 - triton_poi_fused_clone_14)
        .other          triton_poi_fused_clone_14,@"STO_CUDA_ENTRY STV_DEFAULT"
triton_poi_fused_clone_14:
.text.triton_poi_fused_clone_14:
[----:B------:R-:W0:Y:S01]  /*0000*/  LDC R1, c[0x0][0x28] ;  /* 0x00000a00ff017b82 */ /* 0x000e220000000800 */
[----:B------:R-:W1:Y:S07]  /*0010*/  S2R R0, SR_CTAID.X ;  /* 0x0000000000007919 */ /* 0x000e6e0000002500 */
[----:B------:R-:W2:Y:S01]  /*0020*/  LDC.64 R16, c[0x0][0x210] ;  /* 0x00008400ff107b82 */ /* 0x000ea20000000a00 */
[----:B------:R-:W-:Y:S01]  /*0030*/  CS2R R18, SRZ ;  /* 0x0000000000127805 */ /* 0x000fe2000001ff00 */
[----:B------:R-:W-:Y:S01]  /*0040*/  ULDC.64 UR6, c[0x0][0x208] ;  /* 0x0000820000067ab9 */ /* 0x000fe20000000a00 */
[----:B------:R-:W3:Y:S01]  /*0050*/  S2R R15, SR_TID.X ;  /* 0x00000000000f7919 */ /* 0x000ee20000002100 */
[----:B------:R-:W4:Y:S01]  /*0060*/  S2R R14, SR_CTAID.Y ;  /* 0x00000000000e7919 */ /* 0x000f220000002600 */
[----:B-1----:R-:W-:Y:S01]  /*0070*/  IMAD.SHL.U32 R0, R0, 0x20, RZ ;  /* 0x0000002000007824 */ /* 0x002fe200078e00ff */
[----:B---3--:R-:W-:-:S04]  /*0080*/  SHF.R.U32.HI R5, RZ, 0x5, R15 ;  /* 0x00000005ff057819 */ /* 0x008fc8000001160f */
[----:B------:R-:W-:Y:S01]  /*0090*/  LOP3.LUT R2, R0, 0x1f, R15, 0xf8, !PT ;  /* 0x0000001f00027812 */ /* 0x000fe200078ef80f */
[----:B----4-:R-:W-:Y:S01]  /*00a0*/  IMAD.SHL.U32 R14, R14, 0x20, RZ ;  /* 0x000000200e0e7824 */ /* 0x010fe200078e00ff */
[----:B------:R-:W-:-:S03]  /*00b0*/  SGXT.U32 R5, R5, 0x2 ;  /* 0x000000020505781a */ /* 0x000fc60000000000 */
[C---:B------:R-:W-:Y:S01]  /*00c0*/  IMAD.HI R3, R2.reuse, 0x2aaaaaab, RZ ;  /* 0x2aaaaaab02037827 */ /* 0x040fe200078e02ff */
[----:B------:R-:W-:Y:S02]  /*00d0*/  ISETP.GE.AND P0, PT, R2, 0x240, PT ;  /* 0x000002400200780c */ /* 0x000fe40003f06270 */
[----:B------:R-:W-:Y:S02]  /*00e0*/  LOP3.LUT R6, R14, 0x10, R5, 0xfe, !PT ;  /* 0x000000100e067812 */ /* 0x000fe400078efe05 */
[----:B------:R-:W-:Y:S02]  /*00f0*/  SHF.R.U32.HI R4, RZ, 0x1f, R3 ;  /* 0x0000001fff047819 */ /* 0x000fe40000011603 */
[----:B------:R-:W-:Y:S02]  /*0100*/  ISETP.LT.AND P4, PT, R6, 0x500, !P0 ;  /* 0x000005000600780c */ /* 0x000fe40004781270 */
[----:B------:R-:W-:Y:S02]  /*0110*/  LEA.HI.SX32 R3, R3, R4, 0x1e ;  /* 0x0000000403037211 */ /* 0x000fe400078ff2ff */
[----:B------:R-:W-:-:S03]  /*0120*/  LOP3.LUT R6, R14, 0x18, R5, 0xfe, !PT ;  /* 0x000000180e067812 */ /* 0x000fc600078efe05 */
[----:B------:R-:W-:Y:S01]  /*0130*/  IMAD R4, R3, -0x18, R2 ;  /* 0xffffffe803047824 */ /* 0x000fe200078e0202 */
[----:B------:R-:W-:-:S03]  /*0140*/  LOP3.LUT R2, R14, R5, RZ, 0xfc, !PT ;  /* 0x000000050e027212 */ /* 0x000fc600078efcff */
[----:B------:R-:W-:Y:S01]  /*0150*/  IMAD R4, R3, 0x1a, R4 ;  /* 0x0000001a03047824 */ /* 0x000fe200078e0204 */
[----:B------:R-:W-:-:S03]  /*0160*/  ISETP.LT.AND P1, PT, R2, 0x500, !P0 ;  /* 0x000005000200780c */ /* 0x000fc60004721270 */
[----:B------:R-:W-:Y:S01]  /*0170*/  VIADD R3, R4, 0x1b ;  /* 0x0000001b04037836 */ /* 0x000fe20000000000 */
[----:B------:R-:W-:-:S03]  /*0180*/  LOP3.LUT R4, R14, 0x4, R5, 0xfe, !PT ;  /* 0x000000040e047812 */ /* 0x000fc600078efe05 */
[----:B------:R-:W-:Y:S01]  /*0190*/  IMAD R7, R2, 0x2a4, R3 ;  /* 0x000002a402077824 */ /* 0x000fe200078e0203 */
[----:B------:R-:W-:Y:S02]  /*01a0*/  ISETP.LT.AND P2, PT, R4, 0x500, !P0 ;  /* 0x000005000400780c */ /* 0x000fe40004741270 */
[----:B------:R-:W-:Y:S01]  /*01b0*/  LOP3.LUT R2, R14, 0x8, R5, 0xfe, !PT ;  /* 0x000000080e027812 */ /* 0x000fe200078efe05 */
[----:B------:R-:W-:Y:S01]  /*01c0*/  VIADD R3, R7, 0xa90 ;  /* 0x00000a9007037836 */ /* 0x000fe20000000000 */
[----:B------:R-:W-:Y:S02]  /*01d0*/  LOP3.LUT R4, R14, 0xc, R5, 0xfe, !PT ;  /* 0x0000000c0e047812 */ /* 0x000fe400078efe05 */
[----:B------:R-:W-:Y:S01]  /*01e0*/  ISETP.LT.AND P6, PT, R2, 0x500, !P0 ;  /* 0x000005000200780c */ /* 0x000fe200047c1270 */
[----:B--2---:R-:W-:Y:S01]  /*01f0*/  IMAD.WIDE R2, R3, 0x4, R16 ;  /* 0x0000000403027825 */ /* 0x004fe200078e0210 */
[----:B------:R-:W-:Y:S02]  /*0200*/  ISETP.LT.AND P5, PT, R4, 0x500, !P0 ;  /* 0x000005000400780c */ /* 0x000fe400047a1270 */
[----:B------:R-:W-:-:S02]  /*0210*/  LOP3.LUT R4, R14, 0x14, R5, 0xfe, !PT ;  /* 0x000000140e047812 */ /* 0x000fc400078efe05 */
[----:B------:R-:W-:Y:S01]  /*0220*/  LOP3.LUT R5, R14, 0x1c, R5, 0xfe, !PT ;  /* 0x0000001c0e057812 */ /* 0x000fe200078efe05 */
[----:B------:R1:W2:Y:S01]  /*0230*/  @P2 LDG.E.EL R18, desc[UR6][R2.64] ;  /* 0x0000000602122981 */ /* 0x0002a2000c2e1900 */
[----:B------:R-:W-:Y:S02]  /*0240*/  ISETP.LT.AND P3, PT, R4, 0x500, !P0 ;  /* 0x000005000400780c */ /* 0x000fe40004761270 */
[----:B------:R-:W-:Y:S02]  /*0250*/  ISETP.LT.AND P2, PT, R6, 0x500, !P0 ;  /* 0x000005000600780c */ /* 0x000fe40004741270 */
[----:B------:R-:W-:Y:S01]  /*0260*/  ISETP.LT.AND P0, PT, R5, 0x500, !P0 ;  /* 0x000005000500780c */ /* 0x000fe20004701270 */
[C---:B------:R-:W-:Y:S02]  /*0270*/  VIADD R5, R7.reuse, 0x34d0 ;  /* 0x000034d007057836 */ /* 0x040fe40000000000 */
[C---:B------:R-:W-:Y:S02]  /*0280*/  VIADD R13, R7.reuse, 0x1520 ;  /* 0x00001520070d7836 */ /* 0x040fe40000000000 */
[----:B------:R-:W-:-:S02]  /*0290*/  VIADD R11, R7, 0x1fb0 ;  /* 0x00001fb0070b7836 */ /* 0x000fc40000000000 */
[C---:B------:R-:W-:Y:S02]  /*02a0*/  VIADD R9, R7.reuse, 0x2a40 ;  /* 0x00002a4007097836 */ /* 0x040fe40000000000 */
[C---:B------:R-:W-:Y:S02]  /*02b0*/  VIADD R21, R7.reuse, 0x3f60 ;  /* 0x00003f6007157836 */ /* 0x040fe40000000000 */
[----:B------:R-:W-:Y:S02]  /*02c0*/  VIADD R23, R7, 0x49f0 ;  /* 0x000049f007177836 */ /* 0x000fe40000000000 */
[----:B-1----:R-:W-:Y:S01]  /*02d0*/  IMAD.WIDE R2, R5, 0x4, R16 ;  /* 0x0000000405027825 */ /* 0x002fe200078e0210 */
[----:B------:R-:W-:-:S03]  /*02e0*/  CS2R R24, SRZ ;  /* 0x0000000000187805 */ /* 0x000fc6000001ff00 */
[----:B------:R-:W-:-:S04]  /*02f0*/  IMAD.WIDE R6, R7, 0x4, R16 ;  /* 0x0000000407067825 */ /* 0x000fc800078e0210 */
[--C-:B------:R-:W-:Y:S01]  /*0300*/  IMAD.WIDE R12, R13, 0x4, R16.reuse ;  /* 0x000000040d0c7825 */ /* 0x100fe200078e0210 */
[----:B------:R-:W3:Y:S03]  /*0310*/  @P1 LDG.E.EL R24, desc[UR6][R6.64] ;  /* 0x0000000606181981 */ /* 0x000ee6000c2e1900 */
[--C-:B------:R-:W-:Y:S01]  /*0320*/  IMAD.WIDE R10, R11, 0x4, R16.reuse ;  /* 0x000000040b0a7825 */ /* 0x100fe200078e0210 */
[----:B------:R1:W4:Y:S03]  /*0330*/  @P6 LDG.E.EL R19, desc[UR6][R12.64] ;  /* 0x000000060c136981 */ /* 0x000326000c2e1900 */
[----:B------:R-:W-:-:S04]  /*0340*/  IMAD.WIDE R8, R9, 0x4, R16 ;  /* 0x0000000409087825 */ /* 0x000fc800078e0210 */
[----:B------:R-:W-:Y:S01]  /*0350*/  IMAD.WIDE R4, R21, 0x4, R16 ;  /* 0x0000000415047825 */ /* 0x000fe200078e0210 */
[----:B------:R-:W-:-:S03]  /*0360*/  CS2R R20, SRZ ;  /* 0x0000000000147805 */ /* 0x000fc6000001ff00 */
[----:B------:R-:W-:Y:S01]  /*0370*/  IMAD.WIDE R16, R23, 0x4, R16 ;  /* 0x0000000417107825 */ /* 0x000fe200078e0210 */
[----:B------:R-:W-:Y:S02]  /*0380*/  CS2R R22, SRZ ;  /* 0x0000000000167805 */ /* 0x000fe4000001ff00 */
[----:B------:R-:W5:Y:S04]  /*0390*/  @P5 LDG.E.EL R20, desc[UR6][R10.64] ;  /* 0x000000060a145981 */ /* 0x000f68000c2e1900 */
[----:B------:R1:W5:Y:S04]  /*03a0*/  @P4 LDG.E.EL R21, desc[UR6][R8.64] ;  /* 0x0000000608154981 */ /* 0x000368000c2e1900 */
[----:B------:R1:W5:Y:S04]  /*03b0*/  @P3 LDG.E.EL R22, desc[UR6][R2.64] ;  /* 0x0000000602163981 */ /* 0x000368000c2e1900 */
[----:B------:R1:W5:Y:S04]  /*03c0*/  @P2 LDG.E.EL R23, desc[UR6][R4.64] ;  /* 0x0000000604172981 */ /* 0x000368000c2e1900 */
[----:B------:R-:W5:Y:S01]  /*03d0*/  @P0 LDG.E.EL R25, desc[UR6][R16.64] ;  /* 0x0000000610190981 */ /* 0x000f62000c2e1900 */
[----:B-1----:R-:W1:Y:S01]  /*03e0*/  S2R R13, SR_TID.X ;  /* 0x00000000000d7919 */ /* 0x002e620000002100 */
[----:B------:R-:W1:Y:S01]  /*03f0*/  S2UR UR5, SR_CgaCtaId ;  /* 0x00000000000579c3 */ /* 0x000e620000008800 */
[----:B------:R-:W-:-:S02]  /*0400*/  UMOV UR4, 0x400 ;  /* 0x0000040000047882 */ /* 0x000fc40000000000 */
[----:B-1----:R-:W-:Y:S01]  /*0410*/  UPRMT UR4, UR5, 0x654, UR4 ;  /* 0x0000065405047896 */ /* 0x002fe20008000004 */
[----:B0-----:R-:W-:Y:S01]  /*0420*/  IMAD.SHL.U32 R8, R13, 0x20, RZ ;  /* 0x000000200d087824 */ /* 0x001fe200078e00ff */
[----:B------:R-:W-:-:S04]  /*0430*/  SHF.R.U32.HI R10, RZ, 0x5, R13 ;  /* 0x00000005ff0a7819 */ /* 0x000fc8000001160d */
[----:B------:R-:W-:Y:S02]  /*0440*/  SGXT.U32 R3, R10, 0x2 ;  /* 0x000000020a03781a */ /* 0x000fe40000000000 */
[----:B------:R-:W-:-:S04]  /*0450*/  LOP3.LUT R8, R8, 0x3e0, RZ, 0xc0, !PT ;  /* 0x000003e008087812 */ /* 0x000fc800078ec0ff */
[C---:B------:R-:W-:Y:S02]  /*0460*/  LOP3.LUT R2, R8.reuse, R3, RZ, 0xfc, !PT ;  /* 0x0000000308027212 */ /* 0x040fe400078efcff */
[----:B------:R-:W-:-:S05]  /*0470*/  LEA.HI R3, R8, UR4, RZ, 0x1f ;  /* 0x0000000408037c11 */ /* 0x000fca000f8ff8ff */
[----:B------:R-:W-:Y:S02]  /*0480*/  IMAD R12, R2, 0x4, R3 ;  /* 0x00000004020c7824 */ /* 0x000fe400078e0203 */
[C---:B------:R-:W-:Y:S02]  /*0490*/  IMAD.SHL.U32 R2, R13.reuse, 0x2, RZ ;  /* 0x000000020d027824 */ /* 0x040fe400078e00ff */
[----:B------:R-:W-:-:S03]  /*04a0*/  IMAD.SHL.U32 R8, R13, 0x4, RZ ;  /* 0x000000040d087824 */ /* 0x000fc600078e00ff */
[----:B------:R-:W-:Y:S02]  /*04b0*/  LOP3.LUT R2, R2, 0xf0, RZ, 0xc0, !PT ;  /* 0x000000f002027812 */ /* 0x000fe400078ec0ff */
[----:B------:R-:W-:-:S03]  /*04c0*/  LOP3.LUT R8, R8, 0x1fc, RZ, 0xc0, !PT ;  /* 0x000001fc08087812 */ /* 0x000fc600078ec0ff */
[----:B------:R-:W-:-:S04]  /*04d0*/  VIADD R3, R2, UR4 ;  /* 0x0000000402037c36 */ /* 0x000fc80008000000 */
[----:B------:R-:W-:Y:S02]  /*04e0*/  IMAD R4, R8, 0x4, R3 ;  /* 0x0000000408047824 */ /* 0x000fe400078e0203 */
[----:B------:R-:W-:-:S05]  /*04f0*/  IMAD.SHL.U32 R3, R15, 0x4, RZ ;  /* 0x000000040f037824 */ /* 0x000fca00078e00ff */
[----:B------:R-:W-:Y:S02]  /*0500*/  LOP3.LUT R14, R14, 0x1c, R3, 0xf8, !PT ;  /* 0x0000001c0e0e7812 */ /* 0x000fe400078ef803 */
[----:B------:R-:W-:Y:S01]  /*0510*/  SHF.R.U32.HI R15, RZ, 0x3, R15 ;  /* 0x00000003ff0f7819 */ /* 0x000fe2000001160f */
[----:B------:R-:W0:Y:S02]  /*0520*/  LDC.64 R2, c[0x0][0x218] ;  /* 0x00008600ff027b82 */ /* 0x000e240000000a00 */
[----:B------:R-:W-:-:S05]  /*0530*/  IMAD.HI R9, R14, 0x66666667, RZ ;  /* 0x666666670e097827 */ /* 0x000fca00078e02ff */
[----:B------:R-:W-:-:S04]  /*0540*/  SHF.R.U32.HI R10, RZ, 0x1f, R9 ;  /* 0x0000001fff0a7819 */ /* 0x000fc80000011609 */
[----:B------:R-:W-:Y:S02]  /*0550*/  LEA.HI.SX32 R11, R9, R10, 0x19 ;  /* 0x0000000a090b7211 */ /* 0x000fe400078fcaff */
[----:B------:R-:W-:-:S04]  /*0560*/  SGXT.U32 R9, R15, 0x4 ;  /* 0x000000040f09781a */ /* 0x000fc80000000000 */
[----:B------:R-:W-:Y:S01]  /*0570*/  LOP3.LUT R9, R0, R9, RZ, 0xfc, !PT ;  /* 0x0000000900097212 */ /* 0x000fe200078efcff */
[C---:B------:R-:W-:Y:S01]  /*0580*/  IMAD R0, R11.reuse, -0x140, R14 ;  /* 0xfffffec00b007824 */ /* 0x040fe200078e020e */
[----:B------:R-:W-:Y:S02]  /*0590*/  LOP3.LUT R10, R8, 0x200, RZ, 0xfc, !PT ;  /* 0x00000200080a7812 */ /* 0x000fe400078efcff */
[----:B------:R-:W-:Y:S01]  /*05a0*/  ISETP.GE.AND P0, PT, R14, 0x500, PT ;  /* 0x000005000e00780c */ /* 0x000fe20003f06270 */
[----:B------:R-:W-:Y:S01]  /*05b0*/  IMAD R0, R11, 0x2d000, R0 ;  /* 0x0002d0000b007824 */ /* 0x000fe200078e0200 */
[C---:B------:R-:W-:Y:S02]  /*05c0*/  LOP3.LUT R11, R9.reuse, 0x10, RZ, 0xfc, !PT ;  /* 0x00000010090b7812 */ /* 0x040fe400078efcff */
[----:B------:R-:W-:Y:S02]  /*05d0*/  SHF.R.U32.HI R10, RZ, 0x1, R10 ;  /* 0x00000001ff0a7819 */ /* 0x000fe4000001160a */
[----:B------:R-:W-:-:S02]  /*05e0*/  ISETP.LT.AND P1, PT, R9, 0x240, !P0 ;  /* 0x000002400900780c */ /* 0x000fc40004721270 */
[----:B------:R-:W-:Y:S02]  /*05f0*/  ISETP.LT.AND P0, PT, R11, 0x240, !P0 ;  /* 0x000002400b00780c */ /* 0x000fe40004701270 */
[----:B------:R-:W-:Y:S01]  /*0600*/  LOP3.LUT R10, R10, 0x1f0, RZ, 0xc0, !PT ;  /* 0x000001f00a0a7812 */ /* 0x000fe200078ec0ff */
[----:B------:R-:W-:-:S04]  /*0610*/  IMAD R9, R9, 0x140, R0 ;  /* 0x0000014009097824 */ /* 0x000fc800078e0200 */
[----:B------:R-:W-:Y:S02]  /*0620*/  VIADD R13, R10, UR4 ;  /* 0x000000040a0d7c36 */ /* 0x000fe40008000000 */
[----:B0-----:R-:W-:-:S04]  /*0630*/  IMAD.WIDE R10, R9, 0x4, R2 ;  /* 0x00000004090a7825 */ /* 0x001fc800078e0202 */
[----:B------:R-:W-:Y:S01]  /*0640*/  IMAD R13, R8, 0x4, R13 ;  /* 0x00000004080d7824 */ /* 0x000fe200078e020d */
[----:B--2---:R-:W-:Y:S04]  /*0650*/  STS [R12+0x10], R18 ;  /* 0x000010120c007388 */ /* 0x004fe80000000800 */
[----:B---3--:R-:W-:Y:S04]  /*0660*/  STS [R12], R24 ;  /* 0x000000180c007388 */ /* 0x008fe80000000800 */
[----:B----4-:R-:W-:Y:S04]  /*0670*/  STS [R12+0x20], R19 ;  /* 0x000020130c007388 */ /* 0x010fe80000000800 */
[----:B-----5:R-:W-:Y:S04]  /*0680*/  STS [R12+0x30], R20 ;  /* 0x000030140c007388 */ /* 0x020fe80000000800 */
[----:B------:R-:W-:Y:S04]  /*0690*/  STS [R12+0x40], R21 ;  /* 0x000040150c007388 */ /* 0x000fe80000000800 */
[----:B------:R-:W-:Y:S04]  /*06a0*/  STS [R12+0x50], R22 ;  /* 0x000050160c007388 */ /* 0x000fe80000000800 */
[----:B------:R-:W-:Y:S04]  /*06b0*/  STS [R12+0x60], R23 ;  /* 0x000060170c007388 */ /* 0x000fe80000000800 */
[----:B------:R-:W-:Y:S01]  /*06c0*/  STS [R12+0x70], R25 ;  /* 0x000070190c007388 */ /* 0x000fe20000000800 */
[----:B------:R-:W-:Y:S06]  /*06d0*/  BAR.SYNC.DEFER_BLOCKING 0x0 ;  /* 0x0000000000007b1d */ /* 0x000fec0000010000 */
[----:B------:R-:W0:Y:S04]  /*06e0*/  LDS.128 R4, [R4] ;  /* 0x0000000004047984 */ /* 0x000e280000000c00 */
[----:B0-----:R0:W-:Y:S02]  /*06f0*/  @P1 STG.E.128 desc[UR6][R10.64], R4 ;  /* 0x000000040a001986 */ /* 0x0011e4000c101d06 */
[----:B0-----:R-:W-:Y:S05]  /*0700*/  @!P0 EXIT ;  /* 0x000000000000894d */ /* 0x001fea0003800000 */
[----:B------:R-:W0:Y:S01]  /*0710*/  LDS.128 R12, [R13+0x800] ;  /* 0x000800000d0c7984 */ /* 0x000e220000000c00 */
[----:B------:R-:W-:-:S04]  /*0720*/  VIADD R9, R9, 0x1400 ;  /* 0x0000140009097836 */ /* 0x000fc80000000000 */
[----:B------:R-:W-:-:S05]  /*0730*/  IMAD.WIDE R2, R9, 0x4, R2 ;  /* 0x0000000409027825 */ /* 0x000fca00078e0202 */
[----:B0-----:R-:W-:Y:S01]  /*0740*/  STG.E.128 desc[UR6][R2.64], R12 ;  /* 0x0000000c02007986 */ /* 0x001fe2000c101d06 */
[----:B------:R-:W-:Y:S05]  /*0750*/  EXIT ;  /* 0x000000000000794d */ /* 0x000fea0003800000 */
.L_x_0:
[----:B------:R-:W-:-:S00]  /*0760*/  BRA `(.L_x_0) ;  /* 0xfffffffc00fc7947 */ /* 0x000fc0000383ffff */
[----:B------:R-:W-:-:S00]  /*0770*/  NOP ;  /* 0x0000000000007918 */ /* 0x000fc00000000000 */
        /* <DEDUP_REMOVED lines=8> */
.L_x_1:


//--------------------- .nv.shared.triton_poi_fused_clone_14 --------------------------
	.section	.nv.shared.triton_poi_fused_clone_14,"aw",@nobits
	.sectionflags	@""
	.align	16
	.zero		1024


//--------------------- .nv.constant0.triton_poi_fused_clone_14 --------------------------
	.section	.nv.constant0.triton_poi_fused_clone_14,"a",@progbits
	.sectionflags	@""
	.align	4
.nv.constant0.triton_poi_fused_clone_14:
	.zero		552
